	.headerflags	@"EF_CUDA_TEXMODE_UNIFIED EF_CUDA_64BIT_ADDRESS EF_CUDA_ACCELERATORS EF_CUDA_SM90 EF_CUDA_VIRTUAL_SM(EF_CUDA_SM90)"
	.elftype	@"ET_EXEC"


//--------------------- .nv.info                  --------------------------
	.section	.nv.info,"",@"SHT_CUDA_INFO"
	.align	4


	//----- nvinfo : EIATTR_REGCOUNT
	.align		4
        /*0000*/ 	.byte	0x04, 0x2f
        /*0002*/ 	.short	(.L_3 - .L_2)
	.align		4
.L_2:
        /*0004*/ 	.word	index@(triton_poi_fused_cat_5)
        /*0008*/ 	.word	0x00000038


	//----- nvinfo : EIATTR_MIN_STACK_SIZE
	.align		4
.L_3:
        /*000c*/ 	.byte	0x04, 0x12
        /*000e*/ 	.short	(.L_5 - .L_4)
	.align		4
.L_4:
        /*0010*/ 	.word	index@(triton_poi_fused_cat_5)
        /*0014*/ 	.word	0x00000000


	//----- nvinfo : EIATTR_FRAME_SIZE
	.align		4
.L_5:
        /*0018*/ 	.byte	0x04, 0x11
        /*001a*/ 	.short	(.L_7 - .L_6)
	.align		4
.L_6:
        /*001c*/ 	.word	index@(triton_poi_fused_cat_5)
        /*0020*/ 	.word	0x00000000


	//----- nvinfo : EIATTR_MIN_STACK_SIZE
	.align		4
.L_7:
        /*0024*/ 	.byte	0x04, 0x12
        /*0026*/ 	.short	(.L_9 - .L_8)
	.align		4
.L_8:
        /*0028*/ 	.word	index@(triton_poi_fused_cat_5)
        /*002c*/ 	.word	0x00000000
.L_9:


//--------------------- .nv.info.triton_poi_fused_cat_5 --------------------------
	.section	.nv.info.triton_poi_fused_cat_5,"",@"SHT_CUDA_INFO"
	.sectionflags	@""
	.align	4


	//----- nvinfo : EIATTR_CUDA_API_VERSION
	.align		4
        /*0000*/ 	.byte	0x04, 0x37
        /*0002*/ 	.short	(.L_11 - .L_10)
.L_10:
        /*0004*/ 	.word	0x0000007c


	//----- nvinfo : EIATTR_KPARAM_INFO
	.align		4
.L_11:
        /*0008*/ 	.byte	0x04, 0x17
        /*000a*/ 	.short	(.L_13 - .L_12)
.L_12:
        /*000c*/ 	.word	0x00000000
        /*0010*/ 	.short	0x000b
        /*0012*/ 	.short	0x0058
        /*0014*/ 	.byte	0x00, 0xf0, 0x11, 0x00


	//----- nvinfo : EIATTR_KPARAM_INFO
	.align		4
.L_13:
        /*0018*/ 	.byte	0x04, 0x17
        /*001a*/ 	.short	(.L_15 - .L_14)
.L_14:
        /*001c*/ 	.word	0x00000000
        /*0020*/ 	.short	0x000a
        /*0022*/ 	.short	0x0050
        /*0024*/ 	.byte	0x00, 0xf4, 0x21, 0x00


	//----- nvinfo : EIATTR_KPARAM_INFO
	.align		4
.L_15:
        /*0028*/ 	.byte	0x04, 0x17
        /*002a*/ 	.short	(.L_17 - .L_16)
.L_16:
        /*002c*/ 	.word	0x00000000
        /*0030*/ 	.short	0x0009
        /*0032*/ 	.short	0x0048
        /*0034*/ 	.byte	0x00, 0xf4, 0x21, 0x00


	//----- nvinfo : EIATTR_KPARAM_INFO
	.align		4
.L_17:
        /*0038*/ 	.byte	0x04, 0x17
        /*003a*/ 	.short	(.L_19 - .L_18)
.L_18:
        /*003c*/ 	.word	0x00000000
        /*0040*/ 	.short	0x0008
        /*0042*/ 	.short	0x0040
        /*0044*/ 	.byte	0x00, 0xf4, 0x21, 0x00


	//----- nvinfo : EIATTR_KPARAM_INFO
	.align		4
.L_19:
        /*0048*/ 	.byte	0x04, 0x17
        /*004a*/ 	.short	(.L_21 - .L_20)
.L_20:
        /*004c*/ 	.word	0x00000000
        /*0050*/ 	.short	0x0007
        /*0052*/ 	.short	0x0038
        /*0054*/ 	.byte	0x00, 0xf4, 0x21, 0x00


	//----- nvinfo : EIATTR_KPARAM_INFO
	.align		4
.L_21:
        /*0058*/ 	.byte	0x04, 0x17
        /*005a*/ 	.short	(.L_23 - .L_22)
.L_22:
        /*005c*/ 	.word	0x00000000
        /*0060*/ 	.short	0x0006
        /*0062*/ 	.short	0x0030
        /*0064*/ 	.byte	0x00, 0xf4, 0x21, 0x00


	//----- nvinfo : EIATTR_KPARAM_INFO
	.align		4
.L_23:
        /*0068*/ 	.byte	0x04, 0x17
        /*006a*/ 	.short	(.L_25 - .L_24)
.L_24:
        /*006c*/ 	.word	0x00000000
        /*0070*/ 	.short	0x0005
        /*0072*/ 	.short	0x0028
        /*0074*/ 	.byte	0x00, 0xf4, 0x21, 0x00


	//----- nvinfo : EIATTR_KPARAM_INFO
	.align		4
.L_25:
        /*0078*/ 	.byte	0x04, 0x17
        /*007a*/ 	.short	(.L_27 - .L_26)
.L_26:
        /*007c*/ 	.word	0x00000000
        /*0080*/ 	.short	0x0004
        /*0082*/ 	.short	0x0020
        /*0084*/ 	.byte	0x00, 0xf4, 0x21, 0x00


	//----- nvinfo : EIATTR_KPARAM_INFO
	.align		4
.L_27:
        /*0088*/ 	.byte	0x04, 0x17
        /*008a*/ 	.short	(.L_29 - .L_28)
.L_28:
        /*008c*/ 	.word	0x00000000
        /*0090*/ 	.short	0x0003
        /*0092*/ 	.short	0x0018
        /*0094*/ 	.byte	0x00, 0xf4, 0x21, 0x00


	//----- nvinfo : EIATTR_KPARAM_INFO
	.align		4
.L_29:
        /*0098*/ 	.byte	0x04, 0x17
        /*009a*/ 	.short	(.L_31 - .L_30)
.L_30:
        /*009c*/ 	.word	0x00000000
        /*00a0*/ 	.short	0x0002
        /*00a2*/ 	.short	0x0010
        /*00a4*/ 	.byte	0x00, 0xf4, 0x21, 0x00


	//----- nvinfo : EIATTR_KPARAM_INFO
	.align		4
.L_31:
        /*00a8*/ 	.byte	0x04, 0x17
        /*00aa*/ 	.short	(.L_33 - .L_32)
.L_32:
        /*00ac*/ 	.word	0x00000000
        /*00b0*/ 	.short	0x0001
        /*00b2*/ 	.short	0x0008
        /*00b4*/ 	.byte	0x00, 0xf4, 0x21, 0x00


	//----- nvinfo : EIATTR_KPARAM_INFO
	.align		4
.L_33:
        /*00b8*/ 	.byte	0x04, 0x17
        /*00ba*/ 	.short	(.L_35 - .L_34)
.L_34:
        /*00bc*/ 	.word	0x00000000
        /*00c0*/ 	.short	0x0000
        /*00c2*/ 	.short	0x0000
        /*00c4*/ 	.byte	0x00, 0xf4, 0x21, 0x00


	//----- nvinfo : EIATTR_SPARSE_MMA_MASK
	.align		4
.L_35:
        /*00c8*/ 	.byte	0x03, 0x50
        /*00ca*/ 	.short	0x0000


	//----- nvinfo : EIATTR_MAXREG_COUNT
	.align		4
        /*00cc*/ 	.byte	0x03, 0x1b
        /*00ce*/ 	.short	0x00ff


	//----- nvinfo : EIATTR_EXIT_INSTR_OFFSETS
	.align		4
        /*00d0*/ 	.byte	0x04, 0x1c
        /*00d2*/ 	.short	(.L_37 - .L_36)


	//   ....[0]....
.L_36:
        /*00d4*/ 	.word	0x00001c10


	//----- nvinfo : EIATTR_REQNTID
	.align		4
.L_37:
        /*00d8*/ 	.byte	0x04, 0x10
        /*00da*/ 	.short	(.L_39 - .L_38)
.L_38:
        /*00dc*/ 	.word	0x00000080
        /*00e0*/ 	.word	0x00000001
        /*00e4*/ 	.word	0x00000001


	//----- nvinfo : EIATTR_CBANK_PARAM_SIZE
	.align		4
.L_39:
        /*00e8*/ 	.byte	0x03, 0x19
        /*00ea*/ 	.short	0x005c


	//----- nvinfo : EIATTR_PARAM_CBANK
	.align		4
        /*00ec*/ 	.byte	0x04, 0x0a
        /*00ee*/ 	.short	(.L_41 - .L_40)
	.align		4
.L_40:
        /*00f0*/ 	.word	index@(.nv.constant0.triton_poi_fused_cat_5)
        /*00f4*/ 	.short	0x0210
        /*00f6*/ 	.short	0x005c


	//----- nvinfo : EIATTR_SW_WAR
	.align		4
.L_41:
        /*00f8*/ 	.byte	0x04, 0x36
        /*00fa*/ 	.short	(.L_43 - .L_42)
.L_42:
        /*00fc*/ 	.word	0x00000008
.L_43:


//--------------------- .nv.callgraph             --------------------------
	.section	.nv.callgraph,"",@"SHT_CUDA_CALLGRAPH"
	.align	4
	.sectionentsize	8
	.align		4
        /*0000*/ 	.word	0x00000000
	.align		4
        /*0004*/ 	.word	0xffffffff
	.align		4
        /*0008*/ 	.word	0x00000000
	.align		4
        /*000c*/ 	.word	0xfffffffe
	.align		4
        /*0010*/ 	.word	0x00000000
	.align		4
        /*0014*/ 	.word	0xfffffffd
	.align		4
        /*0018*/ 	.word	0x00000000
	.align		4
        /*001c*/ 	.word	0xfffffffc


//--------------------- .nv.constant4             --------------------------
	.section	.nv.constant4,"a",@progbits
	.align	8
	.align		8
.nv.constant4:
        /*0000*/ 	.dword	_$_str
	.align		8
        /*0008*/ 	.dword	_$_str_$_2


//--------------------- .text.triton_poi_fused_cat_5 --------------------------
	.section	.text.triton_poi_fused_cat_5,"ax",@progbits
	.align	128
        .global         triton_poi_fused_cat_5
        .type           triton_poi_fused_cat_5,@function
        .size           triton_poi_fused_cat_5,(.L_x_1 - triton_poi_fused_cat_5)
        .other          triton_poi_fused_cat_5,@"STO_CUDA_ENTRY STV_DEFAULT"
triton_poi_fused_cat_5:
.text.triton_poi_fused_cat_5:
[----:B------:R-:W-:Y:S01]  /*0000*/  LDC R1, c[0x0][0x28] ;  /* 0x00000a00ff017b82 */ /* 0x000fe20000000800 */
[----:B------:R-:W1:Y:S01]  /*0010*/  S2R R0, SR_TID.X ;  /* 0x0000000000007919 */ /* 0x000e620000002100 */
[----:B------:R-:W-:-:S06]  /*0020*/  IMAD.MOV.U32 R4, RZ, RZ, RZ ;  /* 0x000000ffff047224 */ /* 0x000fcc00078e00ff */
[----:B------:R-:W2:Y:S01]  /*0030*/  LDC.64 R10, c[0x0][0x210] ;  /* 0x00008400ff0a7b82 */ /* 0x000ea20000000a00 */
[----:B------:R-:W-:Y:S01]  /*0040*/  IMAD.MOV.U32 R36, RZ, RZ, RZ ;  /* 0x000000ffff247224 */ /* 0x000fe200078e00ff */
[----:B------:R-:W3:Y:S01]  /*0050*/  S2R R37, SR_CTAID.X ;  /* 0x0000000000257919 */ /* 0x000ee20000002500 */
[----:B------:R-:W-:Y:S02]  /*0060*/  CS2R R12, SRZ ;  /* 0x00000000000c7805 */ /* 0x000fe4000001ff00 */
[----:B------:R-:W-:-:S03]  /*0070*/  CS2R R14, SRZ ;  /* 0x00000000000e7805 */ /* 0x000fc6000001ff00 */
[----:B------:R-:W4:Y:S01]  /*0080*/  LDC.64 R16, c[0x0][0x218] ;  /* 0x00008600ff107b82 */ /* 0x000f220000000a00 */
[----:B------:R-:W-:Y:S01]  /*0090*/  CS2R R6, SRZ ;  /* 0x0000000000067805 */ /* 0x000fe2000001ff00 */
[----:B------:R-:W-:Y:S01]  /*00a0*/  ULDC.64 UR4, c[0x0][0x208] ;  /* 0x0000820000047ab9 */ /* 0x000fe20000000a00 */
[----:B------:R-:W-:Y:S02]  /*00b0*/  CS2R R28, SRZ ;  /* 0x00000000001c7805 */ /* 0x000fe4000001ff00 */
[----:B------:R-:W-:Y:S02]  /*00c0*/  CS2R R24, SRZ ;  /* 0x0000000000187805 */ /* 0x000fe4000001ff00 */
[----:B------:R-:W-:Y:S02]  /*00d0*/  CS2R R26, SRZ ;  /* 0x00000000001a7805 */ /* 0x000fe4000001ff00 */
[----:B------:R-:W-:Y:S01]  /*00e0*/  CS2R R30, SRZ ;  /* 0x00000000001e7805 */ /* 0x000fe2000001ff00 */
[----:B------:R-:W-:Y:S01]  /*00f0*/  ULDC.64 UR6, c[0x0][0x238] ;  /* 0x00008e0000067ab9 */ /* 0x000fe20000000a00 */
[----:B------:R-:W5:Y:S08]  /*0100*/  LDC.64 R40, c[0x0][0x220] ;  /* 0x00008800ff287b82 */ /* 0x000f700000000a00 */
[----:B------:R-:W4:Y:S01]  /*0110*/  LDC.64 R44, c[0x0][0x248] ;  /* 0x00009200ff2c7b82 */ /* 0x000f220000000a00 */
[----:B-1----:R-:W-:-:S05]  /*0120*/  IMAD.SHL.U32 R0, R0, 0x4, RZ ;  /* 0x0000000400007824 */ /* 0x002fca00078e00ff */
[----:B------:R-:W-:-:S05]  /*0130*/  LOP3.LUT R0, R0, 0x1fc, RZ, 0xc0, !PT ;  /* 0x000001fc00007812 */ /* 0x000fca00078ec0ff */
[----:B---3--:R-:W-:-:S04]  /*0140*/  IMAD R37, R37, 0x400, R0 ;  /* 0x0000040025257824 */ /* 0x008fc800078e0200 */
[C---:B------:R-:W-:Y:S02]  /*0150*/  VIADD R5, R37.reuse, 0x200 ;  /* 0x0000020025057836 */ /* 0x040fe40000000000 */
[----:B------:R-:W-:-:S04]  /*0160*/  IMAD.HI R2, R37, -0x6db6db6d, R36 ;  /* 0x9249249325027827 */ /* 0x000fc800078e0224 */
[----:B------:R-:W-:-:S05]  /*0170*/  IMAD.HI R3, R5, -0x6db6db6d, R4 ;  /* 0x9249249305037827 */ /* 0x000fca00078e0204 */
[----:B------:R-:W-:-:S04]  /*0180*/  SHF.R.U32.HI R0, RZ, 0x1f, R3 ;  /* 0x0000001fff007819 */ /* 0x000fc80000011603 */
[----:B------:R-:W-:-:S05]  /*0190*/  LEA.HI.SX32 R3, R3, R0, 0x18 ;  /* 0x0000000003037211 */ /* 0x000fca00078fc2ff */
[----:B------:R-:W-:Y:S01]  /*01a0*/  IMAD R0, R3, -0x1c0, R5 ;  /* 0xfffffe4003007824 */ /* 0x000fe200078e0205 */
[----:B------:R-:W-:-:S03]  /*01b0*/  SHF.R.U32.HI R5, RZ, 0x1f, R2 ;  /* 0x0000001fff057819 */ /* 0x000fc60000011602 */
[----:B------:R-:W-:Y:S01]  /*01c0*/  IMAD R9, R3, 0x100, R0 ;  /* 0x0000010003097824 */ /* 0x000fe200078e0200 */
[----:B------:R-:W-:Y:S02]  /*01d0*/  LEA.HI.SX32 R21, R2, R5, 0x18 ;  /* 0x0000000502157211 */ /* 0x000fe400078fc2ff */
[----:B------:R-:W-:Y:S01]  /*01e0*/  ISETP.GE.AND P0, PT, R0, 0x100, PT ;  /* 0x000001000000780c */ /* 0x000fe20003f06270 */
[----:B--2---:R-:W-:-:S04]  /*01f0*/  IMAD.WIDE R8, R9, 0x4, R10 ;  /* 0x0000000409087825 */ /* 0x004fc800078e020a */
[----:B------:R-:W-:Y:S02]  /*0200*/  IMAD R2, R21, -0x1c0, R37 ;  /* 0xfffffe4015027824 */ /* 0x000fe400078e0225 */
[----:B------:R-:W-:-:S03]  /*0210*/  IMAD.MOV.U32 R5, RZ, RZ, RZ ;  /* 0x000000ffff057224 */ /* 0x000fc600078e00ff */
[----:B------:R-:W-:Y:S01]  /*0220*/  ISETP.GE.AND P1, PT, R2, 0x100, PT ;  /* 0x000001000200780c */ /* 0x000fe20003f26270 */
[----:B----4-:R-:W-:Y:S02]  /*0230*/  IMAD.WIDE R18, R0, 0x4, R16 ;  /* 0x0000000400127825 */ /* 0x010fe400078e0210 */
[----:B------:R1:W2:Y:S02]  /*0240*/  @!P0 LDG.E.EL.128 R12, desc[UR4][R8.64] ;  /* 0x00000004080c8981 */ /* 0x0002a4000c2e1d00 */
[----:B------:R-:W-:Y:S02]  /*0250*/  IMAD R23, R21, 0x100, R2 ;  /* 0x0000010015177824 */ /* 0x000fe400078e0202 */
[----:B------:R3:W4:Y:S01]  /*0260*/  @!P0 LDG.E.EL.128 R4, desc[UR4][R18.64] ;  /* 0x0000000412048981 */ /* 0x000722000c2e1d00 */
[----:B------:R-:W-:-:S04]  /*0270*/  IMAD.WIDE R16, R2, 0x4, R16 ;  /* 0x0000000402107825 */ /* 0x000fc800078e0210 */
[----:B------:R-:W-:Y:S01]  /*0280*/  IMAD.WIDE R10, R23, 0x4, R10 ;  /* 0x00000004170a7825 */ /* 0x000fe200078e020a */
[----:B------:R3:W5:Y:S01]  /*0290*/  @!P1 LDG.E.EL.128 R24, desc[UR4][R16.64] ;  /* 0x0000000410189981 */ /* 0x000762000c2e1d00 */
[----:B-1----:R-:W1:Y:S03]  /*02a0*/  LDC.64 R8, c[0x0][0x240] ;  /* 0x00009000ff087b82 */ /* 0x002e660000000a00 */
[----:B------:R1:W5:Y:S01]  /*02b0*/  @!P1 LDG.E.EL.128 R28, desc[UR4][R10.64] ;  /* 0x000000040a1c9981 */ /* 0x000362000c2e1d00 */
[----:B------:R-:W-:Y:S01]  /*02c0*/  IMAD R21, R21, 0xc0, RZ ;  /* 0x000000c015157824 */ /* 0x000fe200078e02ff */
[----:B------:R-:W-:-:S04]  /*02d0*/  ISETP.GT.AND P3, PT, R2, 0xff, PT ;  /* 0x000000ff0200780c */ /* 0x000fc80003f64270 */
[----:B---3--:R-:W-:Y:S02]  /*02e0*/  SHF.R.S32.HI R19, RZ, 0x1f, R21 ;  /* 0x0000001fff137819 */ /* 0x008fe40000011415 */
[----:B------:R-:W-:-:S04]  /*02f0*/  IADD3 R21, P2, R2, R21, RZ ;  /* 0x0000001502157210 */ /* 0x000fc80007f5e0ff */
[----:B------:R-:W-:Y:S02]  /*0300*/  LEA.HI.X.SX32 R18, R2, R19, 0x1, P2 ;  /* 0x0000001302127211 */ /* 0x000fe400010f0eff */
[C---:B------:R-:W-:Y:S02]  /*0310*/  LEA R32, P2, R21.reuse, UR6, 0x2 ;  /* 0x0000000615207c11 */ /* 0x040fe4000f8410ff */
[----:B0-----:R-:W-:Y:S02]  /*0320*/  CS2R R16, SRZ ;  /* 0x0000000000107805 */ /* 0x001fe4000001ff00 */
[----:B------:R-:W-:Y:S02]  /*0330*/  CS2R R22, SRZ ;  /* 0x0000000000167805 */ /* 0x000fe4000001ff00 */
[----:B------:R-:W-:Y:S02]  /*0340*/  LEA.HI.X R33, R21, UR7, R18, 0x2, P2 ;  /* 0x0000000715217c11 */ /* 0x000fe400090f1412 */
[----:B------:R-:W-:-:S02]  /*0350*/  CS2R R18, SRZ ;  /* 0x0000000000127805 */ /* 0x000fc4000001ff00 */
[----:B------:R-:W-:Y:S01]  /*0360*/  CS2R R20, SRZ ;  /* 0x0000000000147805 */ /* 0x000fe2000001ff00 */
[----:B-1----:R-:W-:-:S05]  /*0370*/  IMAD.WIDE R10, R2, 0x4, R8 ;  /* 0x00000004020a7825 */ /* 0x002fca00078e0208 */
[----:B------:R4:W3:Y:S04]  /*0380*/  @P3 LDG.E.EL.128 R16, desc[UR4][R10.64+-0x400] ;  /* 0xfffc00040a103981 */ /* 0x0008e8000c2e1d00 */
[----:B------:R0:W3:Y:S01]  /*0390*/  @P3 LDG.E.EL.128 R20, desc[UR4][R32.64+-0x400] ;  /* 0xfffc000420143981 */ /* 0x0000e2000c2e1d00 */
[----:B------:R-:W-:-:S05]  /*03a0*/  IMAD R3, R3, 0xc0, RZ ;  /* 0x000000c003037824 */ /* 0x000fca00078e02ff */
[----:B------:R-:W-:Y:S02]  /*03b0*/  SHF.R.S32.HI R35, RZ, 0x1f, R3 ;  /* 0x0000001fff237819 */ /* 0x000fe40000011403 */
[----:B------:R-:W-:Y:S01]  /*03c0*/  IADD3 R3, P2, R0, R3, RZ ;  /* 0x0000000300037210 */ /* 0x000fe20007f5e0ff */
[----:B------:R-:W-:Y:S01]  /*03d0*/  IMAD.WIDE R46, R2, 0x4, R44 ;  /* 0x00000004022e7825 */ /* 0x000fe200078e022c */
[----:B--2---:R-:W-:Y:S02]  /*03e0*/  SEL R34, R12, RZ, !P0 ;  /* 0x000000ff0c227207 */ /* 0x004fe40004000000 */
[----:B------:R-:W-:Y:S02]  /*03f0*/  LEA.HI.X.SX32 R12, R0, R35, 0x1, P2 ;  /* 0x00000023000c7211 */ /* 0x000fe400010f0eff */
[----:B------:R-:W-:Y:S02]  /*0400*/  SEL R15, R15, RZ, !P0 ;  /* 0x000000ff0f0f7207 */ /* 0x000fe40004000000 */
[----:B------:R-:W-:-:S02]  /*0410*/  LEA R38, P2, R3, UR6, 0x2 ;  /* 0x0000000603267c11 */ /* 0x000fc4000f8410ff */
[----:B----4-:R-:W-:Y:S02]  /*0420*/  SEL R10, R7, RZ, !P0 ;  /* 0x000000ff070a7207 */ /* 0x010fe40004000000 */
[----:B------:R-:W-:Y:S02]  /*0430*/  LEA.HI.X R39, R3, UR7, R12, 0x2, P2 ;  /* 0x0000000703277c11 */ /* 0x000fe400090f140c */
[----:B-----5:R-:W-:Y:S01]  /*0440*/  SEL R11, R26, RZ, !P1 ;  /* 0x000000ff1a0b7207 */ /* 0x020fe20004800000 */
[----:B------:R-:W-:Y:S01]  /*0450*/  FADD R3, R15, -R10 ;  /* 0x8000000a0f037221 */ /* 0x000fe20000000000 */
[----:B------:R-:W-:Y:S02]  /*0460*/  SEL R10, R27, RZ, !P1 ;  /* 0x000000ff1b0a7207 */ /* 0x000fe40004800000 */
[----:B------:R-:W-:Y:S02]  /*0470*/  SEL R31, R31, RZ, !P1 ;  /* 0x000000ff1f1f7207 */ /* 0x000fe40004800000 */
[----:B------:R-:W-:Y:S01]  /*0480*/  SEL R30, R30, RZ, !P1 ;  /* 0x000000ff1e1e7207 */ /* 0x000fe20004800000 */
[----:B------:R-:W-:Y:S01]  /*0490*/  IMAD.WIDE R26, R0, 0x4, R8 ;  /* 0x00000004001a7825 */ /* 0x000fe200078e0208 */
[----:B------:R-:W-:-:S03]  /*04a0*/  CS2R R8, SRZ ;  /* 0x0000000000087805 */ /* 0x000fc6000001ff00 */
[----:B------:R-:W-:Y:S01]  /*04b0*/  FADD R35, R31, -R10 ;  /* 0x8000000a1f237221 */ /* 0x000fe20000000000 */
[----:B------:R-:W-:Y:S01]  /*04c0*/  FADD R36, R30, -R11 ;  /* 0x8000000b1e247221 */ /* 0x000fe20000000000 */
[----:B------:R-:W-:Y:S01]  /*04d0*/  CS2R R10, SRZ ;  /* 0x00000000000a7805 */ /* 0x000fe2000001ff00 */
[----:B------:R-:W-:Y:S01]  /*04e0*/  IMAD.WIDE R30, R2, 0x4, R40 ;  /* 0x00000004021e7825 */ /* 0x000fe200078e0228 */
[----:B------:R-:W-:Y:S02]  /*04f0*/  ISETP.GT.AND P2, PT, R0, 0xff, PT ;  /* 0x000000ff0000780c */ /* 0x000fe40003f44270 */
[----:B------:R-:W-:Y:S02]  /*0500*/  SEL R13, R13, RZ, !P0 ;  /* 0x000000ff0d0d7207 */ /* 0x000fe40004000000 */
[----:B------:R-:W-:Y:S01]  /*0510*/  SEL R14, R14, RZ, !P0 ;  /* 0x000000ff0e0e7207 */ /* 0x000fe20004000000 */
[----:B------:R-:W2:Y:S01]  /*0520*/  @!P1 LDG.E.EL.128 R8, desc[UR4][R30.64] ;  /* 0x000000041e089981 */ /* 0x000ea2000c2e1d00 */
[----:B0-----:R-:W-:-:S02]  /*0530*/  SEL R33, R6, RZ, !P0 ;  /* 0x000000ff06217207 */ /* 0x001fc40004000000 */
[----:B------:R-:W-:Y:S02]  /*0540*/  SEL R32, R5, RZ, !P0 ;  /* 0x000000ff05207207 */ /* 0x000fe40004000000 */
[----:B------:R-:W-:Y:S01]  /*0550*/  SEL R5, R4, RZ, !P0 ;  /* 0x000000ff04057207 */ /* 0x000fe20004000000 */
[----:B------:R-:W-:Y:S01]  /*0560*/  FADD R33, R14, -R33 ;  /* 0x800000210e217221 */ /* 0x000fe20000000000 */
[----:B------:R-:W-:Y:S01]  /*0570*/  CS2R R14, SRZ ;  /* 0x00000000000e7805 */ /* 0x000fe2000001ff00 */
[----:B------:R-:W-:Y:S01]  /*0580*/  FADD R32, R13, -R32 ;  /* 0x800000200d207221 */ /* 0x000fe20000000000 */
[----:B------:R-:W-:Y:S01]  /*0590*/  CS2R R12, SRZ ;  /* 0x00000000000c7805 */ /* 0x000fe2000001ff00 */
[----:B------:R-:W-:Y:S01]  /*05a0*/  FADD R34, R34, -R5 ;  /* 0x8000000522227221 */ /* 0x000fe20000000000 */
[----:B------:R-:W-:Y:S02]  /*05b0*/  CS2R R4, SRZ ;  /* 0x0000000000047805 */ /* 0x000fe4000001ff00 */
[----:B------:R-:W-:-:S02]  /*05c0*/  CS2R R6, SRZ ;  /* 0x0000000000067805 */ /* 0x000fc4000001ff00 */
[----:B------:R-:W-:Y:S02]  /*05d0*/  SEL R42, R25, RZ, !P1 ;  /* 0x000000ff192a7207 */ /* 0x000fe40004800000 */
[----:B------:R-:W-:Y:S01]  /*05e0*/  SEL R25, R29, RZ, !P1 ;  /* 0x000000ff1d197207 */ /* 0x000fe20004800000 */
[----:B------:R0:W4:Y:S01]  /*05f0*/  @P2 LDG.E.EL.128 R12, desc[UR4][R38.64+-0x400] ;  /* 0xfffc0004260c2981 */ /* 0x000122000c2e1d00 */
[----:B------:R-:W-:-:S03]  /*0600*/  SEL R29, R24, RZ, !P1 ;  /* 0x000000ff181d7207 */ /* 0x000fc60004800000 */
[----:B------:R1:W5:Y:S01]  /*0610*/  @P2 LDG.E.EL.128 R4, desc[UR4][R26.64+-0x400] ;  /* 0xfffc00041a042981 */ /* 0x000362000c2e1d00 */
[----:B0-----:R-:W-:Y:S01]  /*0620*/  FADD R38, R25, -R42 ;  /* 0x8000002a19267221 */ /* 0x001fe20000000000 */
[----:B------:R-:W-:Y:S01]  /*0630*/  CS2R R24, SRZ ;  /* 0x0000000000187805 */ /* 0x000fe2000001ff00 */
[----:B------:R-:W-:Y:S01]  /*0640*/  IMAD.WIDE R42, R0, 0x4, R40 ;  /* 0x00000004002a7825 */ /* 0x000fe200078e0228 */
[----:B-1----:R-:W-:-:S06]  /*0650*/  CS2R R26, SRZ ;  /* 0x00000000001a7805 */ /* 0x002fcc000001ff00 */
[----:B------:R0:W4:Y:S01]  /*0660*/  @!P0 LDG.E.EL.128 R24, desc[UR4][R42.64] ;  /* 0x000000042a188981 */ /* 0x000122000c2e1d00 */
[----:B------:R-:W-:Y:S02]  /*0670*/  SEL R28, R28, RZ, !P1 ;  /* 0x000000ff1c1c7207 */ /* 0x000fe40004800000 */
[----:B---3--:R-:W-:Y:S02]  /*0680*/  SEL R39, R16, RZ, P3 ;  /* 0x000000ff10277207 */ /* 0x008fe40001800000 */
[----:B------:R-:W-:Y:S01]  /*0690*/  SEL R16, R20, RZ, P3 ;  /* 0x000000ff14107207 */ /* 0x000fe20001800000 */
[----:B------:R-:W-:Y:S01]  /*06a0*/  FADD R20, R28, -R29 ;  /* 0x8000001d1c147221 */ /* 0x000fe20000000000 */
[----:B------:R-:W-:Y:S02]  /*06b0*/  CS2R R28, SRZ ;  /* 0x00000000001c7805 */ /* 0x000fe4000001ff00 */
[----:B------:R-:W-:-:S06]  /*06c0*/  CS2R R30, SRZ ;  /* 0x00000000001e7805 */ /* 0x000fcc000001ff00 */
[----:B------:R-:W3:Y:S01]  /*06d0*/  @P3 LDG.E.EL.128 R28, desc[UR4][R46.64+-0x400] ;  /* 0xfffc00042e1c3981 */ /* 0x000ee2000c2e1d00 */
[----:B------:R-:W-:Y:S01]  /*06e0*/  FADD R16, R16, -R39 ;  /* 0x8000002710107221 */ /* 0x000fe20000000000 */
[----:B------:R-:W-:Y:S02]  /*06f0*/  SEL R17, R17, RZ, P3 ;  /* 0x000000ff11117207 */ /* 0x000fe40001800000 */
[----:B--2---:R-:W-:Y:S02]  /*0700*/  SEL R8, R8, RZ, !P1 ;  /* 0x000000ff08087207 */ /* 0x004fe40004800000 */
[----:B------:R-:W-:-:S03]  /*0710*/  SEL R9, R9, RZ, !P1 ;  /* 0x000000ff09097207 */ /* 0x000fc60004800000 */
[----:B------:R-:W-:Y:S01]  /*0720*/  FADD R40, R8, 9.9999997473787516356e-06 ;  /* 0x3727c5ac08287421 */ /* 0x000fe20000000000 */
[----:B------:R-:W-:Y:S01]  /*0730*/  SEL R10, R10, RZ, !P1 ;  /* 0x000000ff0a0a7207 */ /* 0x000fe20004800000 */
[----:B------:R-:W-:Y:S01]  /*0740*/  FADD R39, R9, 9.9999997473787516356e-06 ;  /* 0x3727c5ac09277421 */ /* 0x000fe20000000000 */
[----:B------:R-:W-:-:S03]  /*0750*/  SEL R8, R21, RZ, P3 ;  /* 0x000000ff15087207 */ /* 0x000fc60001800000 */
[----:B------:R-:W1:Y:S01]  /*0760*/  MUFU.SQRT R40, R40 ;  /* 0x0000002800287308 */ /* 0x000e620000002000 */
[----:B0-----:R-:W-:Y:S01]  /*0770*/  FADD R42, R10, 9.9999997473787516356e-06 ;  /* 0x3727c5ac0a2a7421 */ /* 0x001fe20000000000 */
[----:B------:R-:W-:Y:S01]  /*0780*/  FADD R8, R8, -R17 ;  /* 0x8000001108087221 */ /* 0x000fe20000000000 */
[----:B------:R-:W-:Y:S02]  /*0790*/  SEL R10, R18, RZ, P3 ;  /* 0x000000ff120a7207 */ /* 0x000fe40001800000 */
[----:B------:R-:W-:-:S03]  /*07a0*/  SEL R17, R22, RZ, P3 ;  /* 0x000000ff16117207 */ /* 0x000fc60001800000 */
[----:B------:R-:W0:Y:S02]  /*07b0*/  MUFU.SQRT R39, R39 ;  /* 0x0000002700277308 */ /* 0x000e240000002000 */
[----:B------:R-:W-:Y:S01]  /*07c0*/  FADD R10, R17, -R10 ;  /* 0x8000000a110a7221 */ /* 0x000fe20000000000 */
[----:B------:R-:W-:Y:S02]  /*07d0*/  SEL R11, R11, RZ, !P1 ;  /* 0x000000ff0b0b7207 */ /* 0x000fe40004800000 */
[----:B-1----:R-:W-:-:S03]  /*07e0*/  FSETP.GT.AND P4, PT, R40, 8.50705917302346158658e+37, PT ;  /* 0x7e8000002800780b */ /* 0x002fc60003f84000 */
[----:B------:R-:W1:Y:S01]  /*07f0*/  MUFU.SQRT R42, R42 ;  /* 0x0000002a002a7308 */ /* 0x000e620000002000 */
[----:B----4-:R-:W-:-:S05]  /*0800*/  SEL R9, R24, RZ, !P0 ;  /* 0x000000ff18097207 */ /* 0x010fca0004000000 */
[----:B------:R-:W-:Y:S01]  /*0810*/  FADD R17, R9, 9.9999997473787516356e-06 ;  /* 0x3727c5ac09117421 */ /* 0x000fe20000000000 */
[----:B-----5:R-:W-:Y:S02]  /*0820*/  SEL R9, R4, RZ, P2 ;  /* 0x000000ff04097207 */ /* 0x020fe40001000000 */
[----:B------:R-:W-:Y:S02]  /*0830*/  SEL R4, R12, RZ, P2 ;  /* 0x000000ff0c047207 */ /* 0x000fe40001000000 */
[----:B------:R-:W-:Y:S01]  /*0840*/  FSETP.GEU.AND P6, PT, R40, 1.175494350822287508e-38, PT ;  /* 0x008000002800780b */ /* 0x000fe20003fce000 */
[----:B------:R-:W-:Y:S02]  /*0850*/  FADD R41, R11, 9.9999997473787516356e-06 ;  /* 0x3727c5ac0b297421 */ /* 0x000fe40000000000 */
[----:B------:R-:W-:Y:S01]  /*0860*/  FADD R4, R4, -R9 ;  /* 0x8000000904047221 */ /* 0x000fe20000000000 */
[----:B------:R-:W-:Y:S01]  /*0870*/  IMAD.MOV.U32 R9, RZ, RZ, 0x3e800000 ;  /* 0x3e800000ff097424 */ /* 0x000fe200078e00ff */
[----:B0-----:R-:W-:-:S02]  /*0880*/  FSETP.GT.AND P5, PT, R39, 8.50705917302346158658e+37, PT ;  /* 0x7e8000002700780b */ /* 0x001fc40003fa4000 */
[----:B------:R-:W-:Y:S01]  /*0890*/  SEL R25, R25, RZ, !P0 ;  /* 0x000000ff19197207 */ /* 0x000fe20004000000 */
[----:B------:R-:W0:Y:S01]  /*08a0*/  MUFU.SQRT R41, R41 ;  /* 0x0000002900297308 */ /* 0x000e220000002000 */
[----:B------:R-:W-:Y:S01]  /*08b0*/  FSEL R22, R9, 1, P4 ;  /* 0x3f80000009167808 */ /* 0x000fe20002000000 */
[----:B------:R-:W-:Y:S01]  /*08c0*/  @P4 FMUL R40, R40, 0.25 ;  /* 0x3e80000028284820 */ /* 0x000fe20000400000 */
[----:B------:R-:W-:Y:S01]  /*08d0*/  FSETP.GEU.AND P4, PT, R39, 1.175494350822287508e-38, PT ;  /* 0x008000002700780b */ /* 0x000fe20003f8e000 */
[----:B------:R-:W-:Y:S02]  /*08e0*/  FADD R25, R25, 9.9999997473787516356e-06 ;  /* 0x3727c5ac19197421 */ /* 0x000fe40000000000 */
[----:B------:R-:W-:Y:S01]  /*08f0*/  @!P6 FMUL R40, R40, 16777216 ;  /* 0x4b8000002828e820 */ /* 0x000fe20000400000 */
[----:B------:R-:W-:Y:S01]  /*0900*/  @!P6 FMUL R22, R22, 16777216 ;  /* 0x4b8000001616e820 */ /* 0x000fe20000400000 */
[----:B-1----:R-:W-:Y:S02]  /*0910*/  FSETP.GT.AND P6, PT, R42, 8.50705917302346158658e+37, PT ;  /* 0x7e8000002a00780b */ /* 0x002fe40003fc4000 */
[----:B------:R-:W-:Y:S01]  /*0920*/  SEL R18, R19, RZ, P3 ;  /* 0x000000ff13127207 */ /* 0x000fe20001800000 */
[----:B------:R-:W1:Y:S01]  /*0930*/  MUFU.SQRT R12, R17 ;  /* 0x00000011000c7308 */ /* 0x000e620000002000 */
[----:B------:R-:W-:Y:S01]  /*0940*/  SEL R26, R26, RZ, !P0 ;  /* 0x000000ff1a1a7207 */ /* 0x000fe20004000000 */
[----:B------:R-:W-:-:S06]  /*0950*/  @P5 FMUL R39, R39, 0.25 ;  /* 0x3e80000027275820 */ /* 0x000fcc0000400000 */
[----:B------:R2:W4:Y:S01]  /*0960*/  MUFU.SQRT R19, R25 ;  /* 0x0000001900137308 */ /* 0x0005220000002000 */
[----:B------:R-:W-:Y:S01]  /*0970*/  FADD R26, R26, 9.9999997473787516356e-06 ;  /* 0x3727c5ac1a1a7421 */ /* 0x000fe20000000000 */
[----:B------:R-:W-:Y:S01]  /*0980*/  @!P4 FMUL R39, R39, 16777216 ;  /* 0x4b8000002727c820 */ /* 0x000fe20000400000 */
[----:B--2---:R-:W-:Y:S02]  /*0990*/  FSEL R25, R9, 1, P5 ;  /* 0x3f80000009197808 */ /* 0x004fe40002800000 */
[C---:B------:R-:W-:Y:S02]  /*09a0*/  FSETP.GEU.AND P5, PT, R42.reuse, 1.175494350822287508e-38, PT ;  /* 0x008000002a00780b */ /* 0x040fe40003fae000 */
[----:B------:R-:W-:Y:S01]  /*09b0*/  SEL R11, R23, RZ, P3 ;  /* 0x000000ff170b7207 */ /* 0x000fe20001800000 */
[----:B------:R-:W-:Y:S01]  /*09c0*/  @!P4 FMUL R25, R25, 16777216 ;  /* 0x4b8000001919c820 */ /* 0x000fe20000400000 */
[----:B0-----:R-:W-:Y:S01]  /*09d0*/  FSETP.GT.AND P4, PT, R41, 8.50705917302346158658e+37, PT ;  /* 0x7e8000002900780b */ /* 0x001fe20003f84000 */
[----:B------:R0:W2:Y:S01]  /*09e0*/  MUFU.SQRT R23, R26 ;  /* 0x0000001a00177308 */ /* 0x0000a20000002000 */
[----:B------:R-:W-:Y:S01]  /*09f0*/  @P6 FMUL R42, R42, 0.25 ;  /* 0x3e8000002a2a6820 */ /* 0x000fe20000400000 */
[----:B0-----:R-:W-:-:S02]  /*0a00*/  FSEL R26, R9, 1, P6 ;  /* 0x3f800000091a7808 */ /* 0x001fc40003000000 */
[----:B------:R-:W-:-:S04]  /*0a10*/  FSETP.GEU.AND P6, PT, R41, 1.175494350822287508e-38, PT ;  /* 0x008000002900780b */ /* 0x000fc80003fce000 */
[----:B------:R-:W-:Y:S01]  /*0a20*/  @!P5 FMUL R42, R42, 16777216 ;  /* 0x4b8000002a2ad820 */ /* 0x000fe20000400000 */
[----:B------:R-:W-:Y:S01]  /*0a30*/  @!P5 FMUL R26, R26, 16777216 ;  /* 0x4b8000001a1ad820 */ /* 0x000fe20000400000 */
[----:B-1----:R-:W-:Y:S02]  /*0a40*/  FSETP.GT.AND P5, PT, R12, 8.50705917302346158658e+37, PT ;  /* 0x7e8000000c00780b */ /* 0x002fe40003fa4000 */
[----:B------:R-:W-:Y:S01]  /*0a50*/  SEL R27, R27, RZ, !P0 ;  /* 0x000000ff1b1b7207 */ /* 0x000fe20004000000 */
[----:B------:R-:W-:Y:S01]  /*0a60*/  FADD R11, R11, -R18 ;  /* 0x800000120b0b7221 */ /* 0x000fe20000000000 */
[----:B------:R-:W-:Y:S01]  /*0a70*/  SEL R17, R6, RZ, P2 ;  /* 0x000000ff06117207 */ /* 0x000fe20001000000 */
[----:B------:R-:W-:Y:S01]  /*0a80*/  @P4 FMUL R41, R41, 0.25 ;  /* 0x3e80000029294820 */ /* 0x000fe20000400000 */
[----:B------:R-:W-:Y:S02]  /*0a90*/  FSEL R6, R9, 1, P4 ;  /* 0x3f80000009067808 */ /* 0x000fe40002000000 */
[----:B------:R-:W-:-:S02]  /*0aa0*/  SEL R18, R5, RZ, P2 ;  /* 0x000000ff05127207 */ /* 0x000fc40001000000 */
[----:B------:R-:W-:Y:S01]  /*0ab0*/  SEL R5, R13, RZ, P2 ;  /* 0x000000ff0d057207 */ /* 0x000fe20001000000 */
[----:B------:R-:W-:Y:S01]  /*0ac0*/  FADD R13, R27, 9.9999997473787516356e-06 ;  /* 0x3727c5ac1b0d7421 */ /* 0x000fe20000000000 */
[----:B------:R-:W-:Y:S02]  /*0ad0*/  FSETP.GEU.AND P4, PT, R12, 1.175494350822287508e-38, PT ;  /* 0x008000000c00780b */ /* 0x000fe40003f8e000 */
[----:B------:R-:W-:Y:S01]  /*0ae0*/  SEL R14, R14, RZ, P2 ;  /* 0x000000ff0e0e7207 */ /* 0x000fe20001000000 */
[----:B------:R-:W-:Y:S01]  /*0af0*/  @!P6 FMUL R41, R41, 16777216 ;  /* 0x4b8000002929e820 */ /* 0x000fe20000400000 */
[----:B------:R-:W-:Y:S01]  /*0b00*/  @!P6 FMUL R6, R6, 16777216 ;  /* 0x4b8000000606e820 */ /* 0x000fe20000400000 */
[----:B----4-:R-:W-:Y:S01]  /*0b10*/  FSETP.GT.AND P6, PT, R19, 8.50705917302346158658e+37, PT ;  /* 0x7e8000001300780b */ /* 0x010fe20003fc4000 */
[----:B------:R-:W0:Y:S01]  /*0b20*/  MUFU.SQRT R13, R13 ;  /* 0x0000000d000d7308 */ /* 0x000e220000002000 */
[----:B---3--:R-:W-:Y:S01]  /*0b30*/  SEL R28, R28, RZ, P3 ;  /* 0x000000ff1c1c7207 */ /* 0x008fe20001800000 */
[----:B------:R-:W-:Y:S01]  /*0b40*/  FADD R17, R14, -R17 ;  /* 0x800000110e117221 */ /* 0x000fe20000000000 */
[----:B------:R-:W-:Y:S01]  /*0b50*/  @P5 FMUL R12, R12, 0.25 ;  /* 0x3e8000000c0c5820 */ /* 0x000fe20000400000 */
[----:B------:R-:W-:Y:S01]  /*0b60*/  FSEL R14, R9, 1, P5 ;  /* 0x3f800000090e7808 */ /* 0x000fe20002800000 */
[----:B------:R-:W-:Y:S01]  /*0b70*/  FADD R5, R5, -R18 ;  /* 0x8000001205057221 */ /* 0x000fe20000000000 */
[----:B------:R-:W-:-:S02]  /*0b80*/  SEL R30, R30, RZ, P3 ;  /* 0x000000ff1e1e7207 */ /* 0x000fc40001800000 */
[----:B------:R-:W-:Y:S01]  /*0b90*/  FSETP.GEU.AND P5, PT, R19, 1.175494350822287508e-38, PT ;  /* 0x008000001300780b */ /* 0x000fe20003fae000 */
[----:B------:R-:W1:Y:S01]  /*0ba0*/  MUFU.RCP R27, R40 ;  /* 0x00000028001b7308 */ /* 0x000e620000001000 */
[----:B------:R-:W-:Y:S01]  /*0bb0*/  SEL R15, R15, RZ, P2 ;  /* 0x000000ff0f0f7207 */ /* 0x000fe20001000000 */
[----:B------:R-:W-:Y:S01]  /*0bc0*/  FADD R28, R28, 9.9999997473787516356e-06 ;  /* 0x3727c5ac1c1c7421 */ /* 0x000fe20000000000 */
[----:B------:R-:W-:Y:S01]  /*0bd0*/  SEL R18, R7, RZ, P2 ;  /* 0x000000ff07127207 */ /* 0x000fe20001000000 */
[----:B------:R-:W-:Y:S01]  /*0be0*/  FADD R30, R30, 9.9999997473787516356e-06 ;  /* 0x3727c5ac1e1e7421 */ /* 0x000fe20000000000 */
[----:B------:R-:W-:Y:S01]  /*0bf0*/  @!P4 FMUL R12, R12, 16777216 ;  /* 0x4b8000000c0cc820 */ /* 0x000fe20000400000 */
[----:B------:R-:W-:Y:S01]  /*0c00*/  @!P4 FMUL R14, R14, 16777216 ;  /* 0x4b8000000e0ec820 */ /* 0x000fe20000400000 */
[----:B--2---:R-:W-:Y:S01]  /*0c10*/  FSETP.GT.AND P4, PT, R23, 8.50705917302346158658e+37, PT ;  /* 0x7e8000001700780b */ /* 0x004fe20003f84000 */
[----:B------:R-:W-:Y:S01]  /*0c20*/  FADD R18, R15, -R18 ;  /* 0x800000120f127221 */ /* 0x000fe20000000000 */
[----:B------:R-:W-:Y:S01]  /*0c30*/  SEL R31, R31, RZ, P3 ;  /* 0x000000ff1f1f7207 */ /* 0x000fe20001800000 */
[----:B------:R-:W2:Y:S01]  /*0c40*/  MUFU.SQRT R28, R28 ;  /* 0x0000001c001c7308 */ /* 0x000ea20000002000 */
[----:B------:R-:W-:Y:S01]  /*0c50*/  SEL R29, R29, RZ, P3 ;  /* 0x000000ff1d1d7207 */ /* 0x000fe20001800000 */
[----:B------:R-:W-:Y:S01]  /*0c60*/  @P6 FMUL R19, R19, 0.25 ;  /* 0x3e80000013136820 */ /* 0x000fe20000400000 */
[----:B------:R-:W-:-:S02]  /*0c70*/  FSEL R15, R9, 1, P6 ;  /* 0x3f800000090f7808 */ /* 0x000fc40003000000 */
[----:B------:R-:W-:Y:S01]  /*0c80*/  FSETP.GEU.AND P6, PT, R23, 1.175494350822287508e-38, PT ;  /* 0x008000001700780b */ /* 0x000fe20003fce000 */
[----:B------:R-:W-:Y:S02]  /*0c90*/  FADD R31, R31, 9.9999997473787516356e-06 ;  /* 0x3727c5ac1f1f7421 */ /* 0x000fe40000000000 */
[----:B------:R-:W-:Y:S01]  /*0ca0*/  MUFU.SQRT R21, R30 ;  /* 0x0000001e00157308 */ /* 0x000fe20000002000 */
[----:B------:R-:W-:Y:S01]  /*0cb0*/  FADD R29, R29, 9.9999997473787516356e-06 ;  /* 0x3727c5ac1d1d7421 */ /* 0x000fe20000000000 */
[----:B------:R-:W-:Y:S01]  /*0cc0*/  @!P5 FMUL R19, R19, 16777216 ;  /* 0x4b8000001313d820 */ /* 0x000fe20000400000 */
[----:B------:R-:W-:Y:S01]  /*0cd0*/  @!P5 FMUL R15, R15, 16777216 ;  /* 0x4b8000000f0fd820 */ /* 0x000fe20000400000 */
[----:B0-----:R-:W-:-:S04]  /*0ce0*/  FSETP.GT.AND P5, PT, R13, 8.50705917302346158658e+37, PT ;  /* 0x7e8000000d00780b */ /* 0x001fc80003fa4000 */
[----:B------:R-:W0:Y:S01]  /*0cf0*/  MUFU.RCP R30, R39 ;  /* 0x00000027001e7308 */ /* 0x000e220000001000 */
[----:B------:R-:W-:-:S07]  /*0d00*/  @P4 FMUL R23, R23, 0.25 ;  /* 0x3e80000017174820 */ /* 0x000fce0000400000 */
[----:B------:R1:W-:Y:S01]  /*0d10*/  MUFU.SQRT R24, R31 ;  /* 0x0000001f00187308 */ /* 0x0003e20000002000 */
[----:B------:R-:W-:Y:S01]  /*0d20*/  @!P6 FMUL R23, R23, 16777216 ;  /* 0x4b8000001717e820 */ /* 0x000fe20000400000 */
[----:B-1----:R-:W-:Y:S01]  /*0d30*/  FMUL R31, R27, R22 ;  /* 0x000000161b1f7220 */ /* 0x002fe20000400000 */
[----:B------:R-:W-:-:S05]  /*0d40*/  FSEL R22, R9, 1, P4 ;  /* 0x3f80000009167808 */ /* 0x000fca0002000000 */
[----:B------:R-:W1:Y:S01]  /*0d50*/  MUFU.SQRT R29, R29 ;  /* 0x0000001d001d7308 */ /* 0x000e620000002000 */
[C---:B------:R-:W-:Y:S01]  /*0d60*/  FSETP.GEU.AND P4, PT, R13.reuse, 1.175494350822287508e-38, PT ;  /* 0x008000000d00780b */ /* 0x040fe20003f8e000 */
[----:B------:R-:W-:Y:S01]  /*0d70*/  @!P6 FMUL R22, R22, 16777216 ;  /* 0x4b8000001616e820 */ /* 0x000fe20000400000 */
[----:B--2---:R-:W-:Y:S01]  /*0d80*/  FSETP.GT.AND P6, PT, R28, 8.50705917302346158658e+37, PT ;  /* 0x7e8000001c00780b */ /* 0x004fe20003fc4000 */
[----:B0-----:R-:W-:Y:S01]  /*0d90*/  FMUL R39, R30, R25 ;  /* 0x000000191e277220 */ /* 0x001fe20000400000 */
[----:B------:R-:W-:Y:S01]  /*0da0*/  @P5 FMUL R13, R13, 0.25 ;  /* 0x3e8000000d0d5820 */ /* 0x000fe20000400000 */
[----:B------:R-:W-:Y:S02]  /*0db0*/  FSEL R25, R9, 1, P5 ;  /* 0x3f80000009197808 */ /* 0x000fe40002800000 */
[----:B------:R-:W0:Y:S01]  /*0dc0*/  MUFU.RCP R7, R42 ;  /* 0x0000002a00077308 */ /* 0x000e220000001000 */
[----:B------:R-:W-:-:S05]  /*0dd0*/  FSETP.GEU.AND P5, PT, R28, 1.175494350822287508e-38, PT ;  /* 0x008000001c00780b */ /* 0x000fca0003fae000 */
[----:B------:R-:W-:Y:S01]  /*0de0*/  @!P4 FMUL R13, R13, 16777216 ;  /* 0x4b8000000d0dc820 */ /* 0x000fe20000400000 */
[----:B------:R-:W-:Y:S01]  /*0df0*/  @!P4 FMUL R25, R25, 16777216 ;  /* 0x4b8000001919c820 */ /* 0x000fe20000400000 */
[----:B-1----:R-:W-:Y:S02]  /*0e00*/  FSETP.GT.AND P4, PT, R29, 8.50705917302346158658e+37, PT ;  /* 0x7e8000001d00780b */ /* 0x002fe40003f84000 */
[----:B------:R-:W-:Y:S01]  /*0e10*/  FSEL R43, R9, 1, P6 ;  /* 0x3f800000092b7808 */ /* 0x000fe20003000000 */
[----:B------:R-:W-:Y:S01]  /*0e20*/  @P6 FMUL R28, R28, 0.25 ;  /* 0x3e8000001c1c6820 */ /* 0x000fe20000400000 */
[----:B------:R-:W-:Y:S01]  /*0e30*/  MUFU.RCP R27, R12 ;  /* 0x0000000c001b7308 */ /* 0x000fe20000001000 */
[----:B------:R-:W-:Y:S02]  /*0e40*/  FSETP.GEU.AND P6, PT, R29, 1.175494350822287508e-38, PT ;  /* 0x008000001d00780b */ /* 0x000fe40003fce000 */
[----:B------:R-:W-:Y:S01]  /*0e50*/  @!P5 FMUL R28, R28, 16777216 ;  /* 0x4b8000001c1cd820 */ /* 0x000fe20000400000 */
[----:B------:R-:W-:-:S04]  /*0e60*/  @!P5 FMUL R43, R43, 16777216 ;  /* 0x4b8000002b2bd820 */ /* 0x000fc80000400000 */
[----:B------:R-:W1:Y:S01]  /*0e70*/  MUFU.RCP R23, R23 ;  /* 0x0000001700177308 */ /* 0x000e620000001000 */
[----:B------:R-:W-:Y:S01]  /*0e80*/  FSETP.GT.AND P5, PT, R21, 8.50705917302346158658e+37, PT ;  /* 0x7e8000001500780b */ /* 0x000fe20003fa4000 */
[----:B0-----:R-:W-:-:S06]  /*0e90*/  FMUL R47, R7, R26 ;  /* 0x0000001a072f7220 */ /* 0x001fcc0000400000 */
[----:B------:R-:W0:Y:S01]  /*0ea0*/  MUFU.RCP R12, R13 ;  /* 0x0000000d000c7308 */ /* 0x000e220000001000 */
[----:B------:R-:W-:Y:S01]  /*0eb0*/  FMUL R7, R39, R38 ;  /* 0x0000002627077220 */ /* 0x000fe20000400000 */
[----:B------:R-:W-:Y:S01]  /*0ec0*/  FSEL R39, R9, 1, P4 ;  /* 0x3f80000009277808 */ /* 0x000fe20002000000 */
[----:B------:R-:W-:-:S05]  /*0ed0*/  @P4 FMUL R29, R29, 0.25 ;  /* 0x3e8000001d1d4820 */ /* 0x000fca0000400000 */
[----:B------:R-:W2:Y:S01]  /*0ee0*/  MUFU.RCP R41, R41 ;  /* 0x0000002900297308 */ /* 0x000ea20000001000 */
[----:B------:R-:W-:Y:S01]  /*0ef0*/  @!P6 FMUL R29, R29, 16777216 ;  /* 0x4b8000001d1de820 */ /* 0x000fe20000400000 */
[----:B------:R-:W-:Y:S01]  /*0f00*/  @!P6 FMUL R39, R39, 16777216 ;  /* 0x4b8000002727e820 */ /* 0x000fe20000400000 */
[----:B------:R-:W-:Y:S01]  /*0f10*/  FSETP.GT.AND P6, PT, R24, 8.50705917302346158658e+37, PT ;  /* 0x7e8000001800780b */ /* 0x000fe20003fc4000 */
[----:B-1----:R-:W-:Y:S01]  /*0f20*/  FMUL R46, R23, R22 ;  /* 0x00000016172e7220 */ /* 0x002fe20000400000 */
[C---:B------:R-:W-:Y:S01]  /*0f30*/  FSETP.GEU.AND P4, PT, R21.reuse, 1.175494350822287508e-38, PT ;  /* 0x008000001500780b */ /* 0x040fe20003f8e000 */
[----:B------:R-:W-:Y:S01]  /*0f40*/  @P5 FMUL R21, R21, 0.25 ;  /* 0x3e80000015155820 */ /* 0x000fe20000400000 */
[----:B0-----:R-:W-:Y:S01]  /*0f50*/  FMUL R22, R12, R25 ;  /* 0x000000190c167220 */ /* 0x001fe20000400000 */
[----:B------:R-:W-:Y:S01]  /*0f60*/  FSEL R25, R9, 1, P5 ;  /* 0x3f80000009197808 */ /* 0x000fe20002800000 */
[----:B------:R0:W1:Y:S01]  /*0f70*/  MUFU.RCP R26, R19 ;  /* 0x00000013001a7308 */ /* 0x0000620000001000 */
[----:B------:R-:W-:Y:S01]  /*0f80*/  FSETP.GEU.AND P5, PT, R24, 1.175494350822287508e-38, PT ;  /* 0x008000001800780b */ /* 0x000fe20003fae000 */
[----:B------:R-:W-:Y:S01]  /*0f90*/  FMUL R27, R27, R14 ;  /* 0x0000000e1b1b7220 */ /* 0x000fe20000400000 */
[----:B--2---:R-:W-:Y:S01]  /*0fa0*/  FMUL R30, R41, R6 ;  /* 0x00000006291e7220 */ /* 0x004fe20000400000 */
[----:B------:R-:W-:-:S02]  /*0fb0*/  FMUL R6, R31, R20 ;  /* 0x000000141f067220 */ /* 0x000fc40000400000 */
[----:B------:R-:W-:Y:S01]  /*0fc0*/  FMUL R40, R27, R34 ;  /* 0x000000221b287220 */ /* 0x000fe20000400000 */
[----:B------:R-:W-:Y:S01]  /*0fd0*/  @P6 FMUL R24, R24, 0.25 ;  /* 0x3e80000018186820 */ /* 0x000fe20000400000 */
[----:B0-----:R-:W-:Y:S02]  /*0fe0*/  FMUL R19, R30, R35 ;  /* 0x000000231e137220 */ /* 0x001fe40000400000 */
[----:B------:R-:W0:Y:S01]  /*0ff0*/  LDC.64 R30, c[0x0][0x228] ;  /* 0x00008a00ff1e7b82 */ /* 0x000e220000000a00 */
[----:B------:R-:W-:-:S03]  /*1000*/  @!P4 FMUL R21, R21, 16777216 ;  /* 0x4b8000001515c820 */ /* 0x000fc60000400000 */
[----:B------:R-:W-:-:S04]  /*1010*/  @!P5 FMUL R24, R24, 16777216 ;  /* 0x4b8000001818d820 */ /* 0x000fc80000400000 */
[----:B------:R-:W2:Y:S01]  /*1020*/  LDC.64 R34, c[0x0][0x230] ;  /* 0x00008c00ff227b82 */ /* 0x000ea20000000a00 */
[----:B-1----:R-:W-:Y:S01]  /*1030*/  FMUL R15, R26, R15 ;  /* 0x0000000f1a0f7220 */ /* 0x002fe20000400000 */
[----:B------:R-:W1:Y:S01]  /*1040*/  MUFU.RCP R20, R29 ;  /* 0x0000001d00147308 */ /* 0x000e620000001000 */
[----:B------:R-:W-:-:S07]  /*1050*/  FSEL R27, R9, 1, P6 ;  /* 0x3f800000091b7808 */ /* 0x000fce0003000000 */
[----:B------:R3:W4:Y:S08]  /*1060*/  MUFU.RCP R26, R21 ;  /* 0x00000015001a7308 */ /* 0x0007300000001000 */
[----:B------:R5:W0:Y:S01]  /*1070*/  MUFU.RCP R38, R24 ;  /* 0x0000001800267308 */ /* 0x000a220000001000 */
[----:B------:R-:W-:Y:S01]  /*1080*/  @!P4 FMUL R25, R25, 16777216 ;  /* 0x4b8000001919c820 */ /* 0x000fe20000400000 */
[----:B------:R-:W-:Y:S01]  /*1090*/  @!P5 FMUL R27, R27, 16777216 ;  /* 0x4b8000001b1bd820 */ /* 0x000fe20000400000 */
[----:B------:R-:W-:Y:S01]  /*10a0*/  FMUL R46, R46, R33 ;  /* 0x000000212e2e7220 */ /* 0x000fe20000400000 */
[----:B------:R-:W-:Y:S01]  /*10b0*/  FMUL R3, R22, R3 ;  /* 0x0000000316037220 */ /* 0x000fe20000400000 */
[----:B-1----:R-:W-:Y:S01]  /*10c0*/  FMUL R39, R20, R39 ;  /* 0x0000002714277220 */ /* 0x002fe20000400000 */
[----:B---3--:R-:W-:Y:S01]  /*10d0*/  CS2R R20, SRZ ;  /* 0x0000000000147805 */ /* 0x008fe2000001ff00 */
[----:B----4-:R-:W-:Y:S01]  /*10e0*/  FMUL R33, R26, R25 ;  /* 0x000000191a217220 */ /* 0x010fe20000400000 */
[----:B------:R-:W-:-:S02]  /*10f0*/  CS2R R22, SRZ ;  /* 0x0000000000167805 */ /* 0x000fc4000001ff00 */
[----:B-----5:R-:W-:Y:S01]  /*1100*/  CS2R R24, SRZ ;  /* 0x0000000000187805 */ /* 0x020fe2000001ff00 */
[----:B0-----:R-:W-:-:S04]  /*1110*/  IMAD.WIDE R48, R0, 0x4, R30 ;  /* 0x0000000400307825 */ /* 0x001fc800078e021e */
[----:B------:R-:W-:Y:S01]  /*1120*/  FMUL R38, R38, R27 ;  /* 0x0000001b26267220 */ /* 0x000fe20000400000 */
[----:B------:R-:W-:Y:S01]  /*1130*/  CS2R R26, SRZ ;  /* 0x00000000001a7805 */ /* 0x000fe2000001ff00 */
[C---:B--2---:R-:W-:Y:S01]  /*1140*/  IMAD.WIDE R50, R0.reuse, 0x4, R34 ;  /* 0x0000000400327825 */ /* 0x044fe200078e0222 */
[----:B------:R-:W2:Y:S04]  /*1150*/  @!P0 LDG.E.EL.128 R20, desc[UR4][R48.64] ;  /* 0x0000000430148981 */ /* 0x000ea8000c2e1d00 */
[----:B------:R-:W3:Y:S01]  /*1160*/  @!P0 LDG.E.EL.128 R24, desc[UR4][R50.64] ;  /* 0x0000000432188981 */ /* 0x000ee2000c2e1d00 */
[----:B------:R-:W-:Y:S01]  /*1170*/  FMUL R42, R15, R32 ;  /* 0x000000200f2a7220 */ /* 0x000fe20000400000 */
[----:B------:R-:W-:Y:S02]  /*1180*/  CS2R R12, SRZ ;  /* 0x00000000000c7805 */ /* 0x000fe4000001ff00 */
[----:B------:R-:W-:Y:S01]  /*1190*/  CS2R R14, SRZ ;  /* 0x00000000000e7805 */ /* 0x000fe2000001ff00 */
[----:B------:R-:W-:-:S05]  /*11a0*/  IMAD.WIDE R44, R0, 0x4, R44 ;  /* 0x00000004002c7825 */ /* 0x000fca00078e022c */
[----:B------:R0:W4:Y:S01]  /*11b0*/  @P2 LDG.E.EL.128 R12, desc[UR4][R44.64+-0x400] ;  /* 0xfffc00042c0c2981 */ /* 0x000122000c2e1d00 */
[----:B------:R-:W1:Y:S01]  /*11c0*/  MUFU.RCP R28, R28 ;  /* 0x0000001c001c7308 */ /* 0x000e620000001000 */
[----:B------:R-:W-:Y:S01]  /*11d0*/  FMUL R38, R38, R11 ;  /* 0x0000000b26267220 */ /* 0x000fe20000400000 */
[----:B-1----:R-:W-:Y:S01]  /*11e0*/  FMUL R43, R28, R43 ;  /* 0x0000002b1c2b7220 */ /* 0x002fe20000400000 */
[----:B0-----:R-:W-:Y:S01]  /*11f0*/  IMAD.WIDE R44, R2, 0x4, R30 ;  /* 0x00000004022c7825 */ /* 0x001fe200078e021e */
[----:B------:R-:W-:-:S03]  /*1200*/  CS2R R30, SRZ ;  /* 0x00000000001e7805 */ /* 0x000fc6000001ff00 */
[----:B------:R-:W-:Y:S01]  /*1210*/  FMUL R39, R39, R8 ;  /* 0x0000000827277220 */ /* 0x000fe20000400000 */
[----:B--2---:R-:W-:Y:S02]  /*1220*/  SEL R28, R23, RZ, !P0 ;  /* 0x000000ff171c7207 */ /* 0x004fe40004000000 */
[----:B---3--:R-:W-:-:S05]  /*1230*/  SEL R27, R27, RZ, !P0 ;  /* 0x000000ff1b1b7207 */ /* 0x008fca0004000000 */
[----:B------:R-:W-:Y:S01]  /*1240*/  FFMA R3, R28, R3, R27 ;  /* 0x000000031c037223 */ /* 0x000fe2000000001b */
[----:B------:R-:W-:Y:S01]  /*1250*/  FMUL R27, R33, R10 ;  /* 0x0000000a211b7220 */ /* 0x000fe20000400000 */
[----:B------:R-:W-:Y:S01]  /*1260*/  IMAD.WIDE R10, R2, 0x4, R34 ;  /* 0x00000004020a7825 */ /* 0x000fe200078e0222 */
[----:B------:R-:W-:Y:S02]  /*1270*/  CS2R R28, SRZ ;  /* 0x00000000001c7805 */ /* 0x000fe4000001ff00 */
[----:B------:R-:W-:Y:S02]  /*1280*/  CS2R R32, SRZ ;  /* 0x0000000000207805 */ /* 0x000fe4000001ff00 */
[----:B------:R-:W-:Y:S02]  /*1290*/  CS2R R34, SRZ ;  /* 0x0000000000227805 */ /* 0x000fe4000001ff00 */
[----:B------:R-:W2:Y:S04]  /*12a0*/  @!P1 LDG.E.EL.128 R28, desc[UR4][R44.64] ;  /* 0x000000042c1c9981 */ /* 0x000ea8000c2e1d00 */
[----:B------:R0:W3:Y:S01]  /*12b0*/  @!P1 LDG.E.EL.128 R32, desc[UR4][R10.64] ;  /* 0x000000040a209981 */ /* 0x0000e2000c2e1d00 */
[----:B----4-:R-:W-:-:S02]  /*12c0*/  SEL R12, R12, RZ, P2 ;  /* 0x000000ff0c0c7207 */ /* 0x010fc40001000000 */
[----:B------:R-:W-:-:S03]  /*12d0*/  SEL R13, R13, RZ, P2 ;  /* 0x000000ff0d0d7207 */ /* 0x000fc60001000000 */
[----:B------:R-:W-:-:S04]  /*12e0*/  FADD R12, R12, 9.9999997473787516356e-06 ;  /* 0x3727c5ac0c0c7421 */ /* 0x000fc80000000000 */
[----:B------:R-:W1:Y:S01]  /*12f0*/  MUFU.SQRT R23, R12 ;  /* 0x0000000c00177308 */ /* 0x000e620000002000 */
[----:B------:R-:W-:Y:S01]  /*1300*/  FADD R13, R13, 9.9999997473787516356e-06 ;  /* 0x3727c5ac0d0d7421 */ /* 0x000fe20000000000 */
[----:B------:R-:W-:-:S06]  /*1310*/  SEL R14, R14, RZ, P2 ;  /* 0x000000ff0e0e7207 */ /* 0x000fcc0001000000 */
[----:B------:R-:W4:Y:S01]  /*1320*/  MUFU.SQRT R13, R13 ;  /* 0x0000000d000d7308 */ /* 0x000f220000002000 */
[----:B------:R-:W-:Y:S01]  /*1330*/  FADD R14, R14, 9.9999997473787516356e-06 ;  /* 0x3727c5ac0e0e7421 */ /* 0x000fe20000000000 */
[----:B-1----:R-:W-:-:S06]  /*1340*/  FSETP.GT.AND P5, PT, R23, 8.50705917302346158658e+37, PT ;  /* 0x7e8000001700780b */ /* 0x002fcc0003fa4000 */
[----:B------:R-:W1:Y:S01]  /*1350*/  MUFU.SQRT R8, R14 ;  /* 0x0000000e00087308 */ /* 0x000e620000002000 */
[----:B------:R-:W-:Y:S02]  /*1360*/  FSETP.GEU.AND P4, PT, R23, 1.175494350822287508e-38, PT ;  /* 0x008000001700780b */ /* 0x000fe40003f8e000 */
[----:B------:R-:W-:Y:S02]  /*1370*/  SEL R15, R15, RZ, P2 ;  /* 0x000000ff0f0f7207 */ /* 0x000fe40001000000 */
[----:B----4-:R-:W-:-:S03]  /*1380*/  FSETP.GT.AND P6, PT, R13, 8.50705917302346158658e+37, PT ;  /* 0x7e8000000d00780b */ /* 0x010fc60003fc4000 */
[----:B------:R-:W-:Y:S01]  /*1390*/  FADD R15, R15, 9.9999997473787516356e-06 ;  /* 0x3727c5ac0f0f7421 */ /* 0x000fe20000000000 */
[----:B------:R-:W-:Y:S01]  /*13a0*/  FSEL R41, R9, 1, P5 ;  /* 0x3f80000009297808 */ /* 0x000fe20002800000 */
[----:B------:R-:W-:Y:S01]  /*13b0*/  @P5 FMUL R23, R23, 0.25 ;  /* 0x3e80000017175820 */ /* 0x000fe20000400000 */
[----:B------:R-:W-:Y:S01]  /*13c0*/  FSETP.GEU.AND P5, PT, R13, 1.175494350822287508e-38, PT ;  /* 0x008000000d00780b */ /* 0x000fe20003fae000 */
[----:B------:R-:W4:Y:S02]  /*13d0*/  MUFU.SQRT R12, R15 ;  /* 0x0000000f000c7308 */ /* 0x000f240000002000 */
[----:B------:R-:W-:Y:S01]  /*13e0*/  @!P4 FMUL R41, R41, 16777216 ;  /* 0x4b8000002929c820 */ /* 0x000fe20000400000 */
[----:B------:R-:W-:Y:S01]  /*13f0*/  @!P4 FMUL R23, R23, 16777216 ;  /* 0x4b8000001717c820 */ /* 0x000fe20000400000 */
[----:B-1----:R-:W-:Y:S02]  /*1400*/  FSETP.GT.AND P4, PT, R8, 8.50705917302346158658e+37, PT ;  /* 0x7e8000000800780b */ /* 0x002fe40003f84000 */
[----:B------:R-:W-:Y:S01]  /*1410*/  @P6 FMUL R13, R13, 0.25 ;  /* 0x3e8000000d0d6820 */ /* 0x000fe20000400000 */
[----:B0-----:R-:W-:Y:S01]  /*1420*/  FSEL R11, R9, 1, P6 ;  /* 0x3f800000090b7808 */ /* 0x001fe20003000000 */
[----:B------:R-:W0:Y:S04]  /*1430*/  MUFU.RCP R10, R23 ;  /* 0x00000017000a7308 */ /* 0x000e280000001000 */
[----:B------:R-:W-:Y:S01]  /*1440*/  @!P5 FMUL R13, R13, 16777216 ;  /* 0x4b8000000d0dd820 */ /* 0x000fe20000400000 */
[----:B------:R-:W-:-:S03]  /*1450*/  @!P5 FMUL R11, R11, 16777216 ;  /* 0x4b8000000b0bd820 */ /* 0x000fc60000400000 */
[----:B------:R-:W1:Y:S01]  /*1460*/  MUFU.RCP R44, R13 ;  /* 0x0000000d002c7308 */ /* 0x000e620000001000 */
[----:B----4-:R-:W-:Y:S01]  /*1470*/  FSETP.GT.AND P5, PT, R12, 8.50705917302346158658e+37, PT ;  /* 0x7e8000000c00780b */ /* 0x010fe20003fa4000 */
[----:B------:R-:W-:Y:S01]  /*1480*/  FMUL R43, R43, R16 ;  /* 0x000000102b2b7220 */ /* 0x000fe20000400000 */
[C---:B------:R-:W-:Y:S01]  /*1490*/  FSETP.GEU.AND P6, PT, R8.reuse, 1.175494350822287508e-38, PT ;  /* 0x008000000800780b */ /* 0x040fe20003fce000 */
[----:B------:R-:W-:Y:S01]  /*14a0*/  @P4 FMUL R8, R8, 0.25 ;  /* 0x3e80000008084820 */ /* 0x000fe20000400000 */
[----:B------:R-:W-:Y:S02]  /*14b0*/  FSEL R16, R9, 1, P4 ;  /* 0x3f80000009107808 */ /* 0x000fe40002000000 */
[----:B------:R-:W-:Y:S01]  /*14c0*/  FSETP.GEU.AND P4, PT, R12, 1.175494350822287508e-38, PT ;  /* 0x008000000c00780b */ /* 0x000fe20003f8e000 */
[----:B0-----:R-:W-:Y:S01]  /*14d0*/  FMUL R41, R10, R41 ;  /* 0x000000290a297220 */ /* 0x001fe20000400000 */
[----:B------:R-:W-:Y:S02]  /*14e0*/  SEL R21, R21, RZ, !P0 ;  /* 0x000000ff15157207 */ /* 0x000fe40004000000 */
[----:B------:R-:W-:-:S03]  /*14f0*/  SEL R10, R25, RZ, !P0 ;  /* 0x000000ff190a7207 */ /* 0x000fc60004000000 */
[----:B------:R-:W-:Y:S01]  /*1500*/  @P5 FMUL R12, R12, 0.25 ;  /* 0x3e8000000c0c5820 */ /* 0x000fe20000400000 */
[----:B-1----:R-:W-:Y:S01]  /*1510*/  FMUL R44, R44, R11 ;  /* 0x0000000b2c2c7220 */ /* 0x002fe20000400000 */
[----:B------:R-:W-:Y:S01]  /*1520*/  SEL R11, R22, RZ, !P0 ;  /* 0x000000ff160b7207 */ /* 0x000fe20004000000 */
[----:B------:R-:W-:Y:S01]  /*1530*/  FFMA R42, R21, R42, R10 ;  /* 0x0000002a152a7223 */ /* 0x000fe2000000000a */
[----:B------:R-:W0:Y:S01]  /*1540*/  LDC.64 R22, c[0x0][0x250] ;  /* 0x00009400ff167b82 */ /* 0x000e220000000a00 */
[----:B------:R-:W-:Y:S01]  /*1550*/  SEL R13, R20, RZ, !P0 ;  /* 0x000000ff140d7207 */ /* 0x000fe20004000000 */
[----:B------:R-:W-:Y:S01]  /*1560*/  @!P4 FMUL R12, R12, 16777216 ;  /* 0x4b8000000c0cc820 */ /* 0x000fe20000400000 */
[----:B------:R-:W-:Y:S01]  /*1570*/  SEL R26, R26, RZ, !P0 ;  /* 0x000000ff1a1a7207 */ /* 0x000fe20004000000 */
[----:B------:R-:W-:-:S04]  /*1580*/  @!P6 FMUL R8, R8, 16777216 ;  /* 0x4b8000000808e820 */ /* 0x000fc80000400000 */
[----:B------:R-:W1:Y:S01]  /*1590*/  LDC.64 R20, c[0x0][0x258] ;  /* 0x00009600ff147b82 */ /* 0x000e620000000a00 */
[----:B------:R-:W-:Y:S01]  /*15a0*/  FFMA R46, R11, R46, R26 ;  /* 0x0000002e0b2e7223 */ /* 0x000fe2000000001a */
[----:B------:R-:W-:Y:S01]  /*15b0*/  SEL R24, R24, RZ, !P0 ;  /* 0x000000ff18187207 */ /* 0x000fe20004000000 */
[----:B------:R-:W4:Y:S04]  /*15c0*/  MUFU.RCP R11, R8 ;  /* 0x00000008000b7308 */ /* 0x000f280000001000 */
[----:B------:R-:W-:-:S04]  /*15d0*/  FFMA R40, R13, R40, R24 ;  /* 0x000000280d287223 */ /* 0x000fc80000000018 */
[----:B------:R-:W5:Y:S01]  /*15e0*/  MUFU.RCP R12, R12 ;  /* 0x0000000c000c7308 */ /* 0x000f620000001000 */
[----:B------:R-:W-:Y:S01]  /*15f0*/  @!P6 FMUL R16, R16, 16777216 ;  /* 0x4b8000001010e820 */ /* 0x000fe20000400000 */
[----:B------:R-:W-:Y:S01]  /*1600*/  CS2R R14, SRZ ;  /* 0x00000000000e7805 */ /* 0x000fe2000001ff00 */
[----:B0-----:R-:W-:-:S04]  /*1610*/  IMAD.WIDE R52, R2, 0x4, R22 ;  /* 0x0000000402347825 */ /* 0x001fc800078e0216 */
[----:B----4-:R-:W-:Y:S01]  /*1620*/  FMUL R16, R11, R16 ;  /* 0x000000100b107220 */ /* 0x010fe20000400000 */
[----:B------:R-:W-:Y:S01]  /*1630*/  FMUL R5, R44, R5 ;  /* 0x000000052c057220 */ /* 0x000fe20000400000 */
[----:B------:R-:W-:-:S04]  /*1640*/  IMAD.WIDE R50, R0, 0x4, R22 ;  /* 0x0000000400327825 */ /* 0x000fc800078e0216 */
[----:B-1----:R-:W-:-:S04]  /*1650*/  IMAD.WIDE R48, R2, 0x4, R20 ;  /* 0x0000000402307825 */ /* 0x002fc800078e0214 */
[----:B------:R-:W-:Y:S01]  /*1660*/  FMUL R25, R16, R17 ;  /* 0x0000001110197220 */ /* 0x000fe20000400000 */
[----:B------:R-:W-:Y:S02]  /*1670*/  CS2R R16, SRZ ;  /* 0x0000000000107805 */ /* 0x000fe4000001ff00 */
[----:B------:R-:W-:Y:S01]  /*1680*/  CS2R R22, SRZ ;  /* 0x0000000000167805 */ /* 0x000fe2000001ff00 */
[----:B------:R-:W-:Y:S01]  /*1690*/  IMAD.WIDE R44, R0, 0x4, R20 ;  /* 0x00000004002c7825 */ /* 0x000fe200078e0214 */
[----:B------:R-:W-:-:S06]  /*16a0*/  CS2R R20, SRZ ;  /* 0x0000000000147805 */ /* 0x000fcc000001ff00 */
[----:B------:R-:W4:Y:S01]  /*16b0*/  @P2 LDG.E.EL.128 R20, desc[UR4][R44.64+-0x400] ;  /* 0xfffc00042c142981 */ /* 0x000f22000c2e1d00 */
[----:B--2---:R-:W-:Y:S02]  /*16c0*/  SEL R10, R31, RZ, !P1 ;  /* 0x000000ff1f0a7207 */ /* 0x004fe40004800000 */
[----:B---3--:R-:W-:-:S05]  /*16d0*/  SEL R35, R35, RZ, !P1 ;  /* 0x000000ff23237207 */ /* 0x008fca0004800000 */
[----:B------:R-:W-:Y:S01]  /*16e0*/  FFMA R24, R10, R19, R35 ;  /* 0x000000130a187223 */ /* 0x000fe20000000023 */
[----:B------:R-:W-:Y:S02]  /*16f0*/  FSEL R19, R9, 1, P5 ;  /* 0x3f80000009137808 */ /* 0x000fe40002800000 */
[----:B------:R-:W-:-:S03]  /*1700*/  CS2R R8, SRZ ;  /* 0x0000000000087805 */ /* 0x000fc6000001ff00 */
[----:B------:R-:W-:Y:S01]  /*1710*/  @!P4 FMUL R19, R19, 16777216 ;  /* 0x4b8000001313c820 */ /* 0x000fe20000400000 */
[----:B------:R-:W-:-:S03]  /*1720*/  CS2R R10, SRZ ;  /* 0x00000000000a7805 */ /* 0x000fc6000001ff00 */
[----:B-----5:R-:W-:Y:S01]  /*1730*/  FMUL R19, R12, R19 ;  /* 0x000000130c137220 */ /* 0x020fe20000400000 */
[----:B------:R-:W-:Y:S02]  /*1740*/  CS2R R12, SRZ ;  /* 0x00000000000c7805 */ /* 0x000fe4000001ff00 */
[----:B------:R-:W2:Y:S01]  /*1750*/  @P3 LDG.E.EL.128 R8, desc[UR4][R52.64+-0x400] ;  /* 0xfffc000434083981 */ /* 0x000ea2000c2e1d00 */
[----:B------:R-:W-:Y:S01]  /*1760*/  FMUL R2, R19, R18 ;  /* 0x0000001213027220 */ /* 0x000fe20000400000 */
[----:B------:R-:W-:Y:S02]  /*1770*/  CS2R R18, SRZ ;  /* 0x0000000000127805 */ /* 0x000fe4000001ff00 */
[----:B------:R-:W3:Y:S04]  /*1780*/  @P3 LDG.E.EL.128 R12, desc[UR4][R48.64+-0x400] ;  /* 0xfffc0004300c3981 */ /* 0x000ee8000c2e1d00 */
[----:B------:R-:W5:Y:S01]  /*1790*/  @P2 LDG.E.EL.128 R16, desc[UR4][R50.64+-0x400] ;  /* 0xfffc000432102981 */ /* 0x000f62000c2e1d00 */
[----:B------:R-:W-:-:S02]  /*17a0*/  SEL R31, R28, RZ, !P1 ;  /* 0x000000ff1c1f7207 */ /* 0x000fc40004800000 */
[----:B------:R-:W-:Y:S02]  /*17b0*/  SEL R0, R29, RZ, !P1 ;  /* 0x000000ff1d007207 */ /* 0x000fe40004800000 */
[----:B------:R-:W-:Y:S02]  /*17c0*/  SEL R33, R33, RZ, !P1 ;  /* 0x000000ff21217207 */ /* 0x000fe40004800000 */
[----:B------:R-:W-:-:S03]  /*17d0*/  SEL R26, R32, RZ, !P1 ;  /* 0x000000ff201a7207 */ /* 0x000fc60004800000 */
[----:B------:R-:W-:Y:S02]  /*17e0*/  FFMA R0, R0, R7, R33 ;  /* 0x0000000700007223 */ /* 0x000fe40000000021 */
[----:B------:R-:W-:Y:S02]  /*17f0*/  FFMA R26, R31, R6, R26 ;  /* 0x000000061f1a7223 */ /* 0x000fe4000000001a */
[----:B------:R-:W0:Y:S01]  /*1800*/  LDC.64 R6, c[0x0][0x260] ;  /* 0x00009800ff067b82 */ /* 0x000e220000000a00 */
[----:B------:R-:W-:Y:S01]  /*1810*/  SEL R29, R30, RZ, !P1 ;  /* 0x000000ff1e1d7207 */ /* 0x000fe20004800000 */
[----:B------:R-:W-:Y:S01]  /*1820*/  FMUL R36, R47, R36 ;  /* 0x000000242f247220 */ /* 0x000fe20000400000 */
[----:B------:R-:W-:-:S05]  /*1830*/  SEL R34, R34, RZ, !P1 ;  /* 0x000000ff22227207 */ /* 0x000fca0004800000 */
[----:B------:R-:W-:Y:S01]  /*1840*/  FFMA R36, R29, R36, R34 ;  /* 0x000000241d247223 */ /* 0x000fe20000000022 */
[----:B------:R-:W-:Y:S01]  /*1850*/  FMUL R4, R41, R4 ;  /* 0x0000000429047220 */ /* 0x000fe20000400000 */
[----:B------:R-:W-:Y:S02]  /*1860*/  FSETP.GEU.AND P5, PT, R26, RZ, PT ;  /* 0x000000ff1a00720b */ /* 0x000fe40003fae000 */
[----:B------:R-:W-:Y:S02]  /*1870*/  FSETP.GEU.AND P6, PT, R0, RZ, PT ;  /* 0x000000ff0000720b */ /* 0x000fe40003fce000 */
[----:B----4-:R-:W-:Y:S02]  /*1880*/  SEL R22, R22, RZ, P2 ;  /* 0x000000ff16167207 */ /* 0x010fe40001000000 */
[----:B------:R-:W-:Y:S02]  /*1890*/  SEL R23, R23, RZ, P2 ;  /* 0x000000ff17177207 */ /* 0x000fe40001000000 */
[----:B--2---:R-:W-:-:S02]  /*18a0*/  SEL R30, R9, RZ, P3 ;  /* 0x000000ff091e7207 */ /* 0x004fc40001800000 */
[----:B------:R-:W-:Y:S02]  /*18b0*/  SEL R28, R8, RZ, P3 ;  /* 0x000000ff081c7207 */ /* 0x000fe40001800000 */
[----:B---3--:R-:W-:Y:S02]  /*18c0*/  SEL R9, R12, RZ, P3 ;  /* 0x000000ff0c097207 */ /* 0x008fe40001800000 */
[----:B------:R-:W-:Y:S02]  /*18d0*/  SEL R10, R10, RZ, P3 ;  /* 0x000000ff0a0a7207 */ /* 0x000fe40001800000 */
[----:B------:R-:W-:Y:S02]  /*18e0*/  SEL R29, R14, RZ, P3 ;  /* 0x000000ff0e1d7207 */ /* 0x000fe40001800000 */
[----:B------:R-:W-:Y:S01]  /*18f0*/  SEL R13, R13, RZ, P3 ;  /* 0x000000ff0d0d7207 */ /* 0x000fe20001800000 */
[----:B------:R-:W-:Y:S01]  /*1900*/  FFMA R43, R28, R43, R9 ;  /* 0x0000002b1c2b7223 */ /* 0x000fe20000000009 */
[----:B------:R-:W-:-:S02]  /*1910*/  SEL R11, R11, RZ, P3 ;  /* 0x000000ff0b0b7207 */ /* 0x000fc40001800000 */
[----:B------:R-:W-:Y:S01]  /*1920*/  SEL R8, R15, RZ, P3 ;  /* 0x000000ff0f087207 */ /* 0x000fe20001800000 */
[----:B------:R-:W-:Y:S01]  /*1930*/  FFMA R27, R10, R27, R29 ;  /* 0x0000001b0a1b7223 */ /* 0x000fe2000000001d */
[----:B-----5:R-:W-:Y:S01]  /*1940*/  SEL R12, R16, RZ, P2 ;  /* 0x000000ff100c7207 */ /* 0x020fe20001000000 */
[----:B------:R-:W-:Y:S01]  /*1950*/  FFMA R39, R30, R39, R13 ;  /* 0x000000271e277223 */ /* 0x000fe2000000000d */
[----:B------:R-:W-:Y:S02]  /*1960*/  SEL R9, R20, RZ, P2 ;  /* 0x000000ff14097207 */ /* 0x000fe40001000000 */
[----:B------:R-:W-:Y:S02]  /*1970*/  SEL R17, R17, RZ, P2 ;  /* 0x000000ff11117207 */ /* 0x000fe40001000000 */
[----:B------:R-:W-:Y:S01]  /*1980*/  SEL R10, R21, RZ, P2 ;  /* 0x000000ff150a7207 */ /* 0x000fe20001000000 */
[----:B------:R-:W-:Y:S01]  /*1990*/  FFMA R11, R11, R38, R8 ;  /* 0x000000260b0b7223 */ /* 0x000fe20000000008 */
[----:B------:R-:W-:-:S02]  /*19a0*/  SEL R13, R18, RZ, P2 ;  /* 0x000000ff120d7207 */ /* 0x000fc40001000000 */
[----:B------:R-:W-:Y:S02]  /*19b0*/  SEL R14, R19, RZ, P2 ;  /* 0x000000ff130e7207 */ /* 0x000fe40001000000 */
[----:B------:R-:W-:Y:S01]  /*19c0*/  FSETP.GEU.AND P2, PT, R36, RZ, PT ;  /* 0x000000ff2400720b */ /* 0x000fe20003f4e000 */
[----:B------:R-:W-:Y:S01]  /*19d0*/  FFMA R12, R12, R4, R9 ;  /* 0x000000040c0c7223 */ /* 0x000fe20000000009 */
[----:B------:R-:W-:Y:S01]  /*19e0*/  FFMA R10, R17, R5, R10 ;  /* 0x00000005110a7223 */ /* 0x000fe2000000000a */
[----:B0-----:R-:W-:Y:S01]  /*19f0*/  IMAD.WIDE R8, R37, 0x4, R6 ;  /* 0x0000000425087825 */ /* 0x001fe200078e0206 */
[----:B------:R-:W-:Y:S02]  /*1a00*/  FSETP.GEU.AND P3, PT, R24, RZ, PT ;  /* 0x000000ff1800720b */ /* 0x000fe40003f6e000 */
[----:B------:R-:W-:Y:S02]  /*1a10*/  FSEL R4, R26, RZ, P5 ;  /* 0x000000ff1a047208 */ /* 0x000fe40002800000 */
[----:B------:R-:W-:-:S02]  /*1a20*/  FSEL R5, R0, RZ, P6 ;  /* 0x000000ff00057208 */ /* 0x000fc40003000000 */
[----:B------:R-:W-:Y:S02]  /*1a30*/  FSEL R6, R36, RZ, P2 ;  /* 0x000000ff24067208 */ /* 0x000fe40001000000 */
[----:B------:R-:W-:Y:S02]  /*1a40*/  FSETP.GEU.AND P4, PT, R43, RZ, PT ;  /* 0x000000ff2b00720b */ /* 0x000fe40003f8e000 */
[----:B------:R-:W-:Y:S02]  /*1a50*/  FSETP.GEU.AND P5, PT, R39, RZ, PT ;  /* 0x000000ff2700720b */ /* 0x000fe40003fae000 */
[----:B------:R-:W-:Y:S02]  /*1a60*/  FSETP.GEU.AND P6, PT, R27, RZ, PT ;  /* 0x000000ff1b00720b */ /* 0x000fe40003fce000 */
[----:B------:R-:W-:Y:S02]  /*1a70*/  FSETP.GEU.AND P2, PT, R11, RZ, PT ;  /* 0x000000ff0b00720b */ /* 0x000fe40003f4e000 */
[----:B------:R-:W-:Y:S01]  /*1a80*/  FSEL R7, R24, RZ, P3 ;  /* 0x000000ff18077208 */ /* 0x000fe20001800000 */
[----:B------:R-:W-:Y:S01]  /*1a90*/  FFMA R22, R13, R25, R22 ;  /* 0x000000190d167223 */ /* 0x000fe20000000016 */
[----:B------:R-:W-:Y:S01]  /*1aa0*/  @P1 FSEL R4, R43, RZ, P4 ;  /* 0x000000ff2b041208 */ /* 0x000fe20002000000 */
[----:B------:R-:W-:Y:S01]  /*1ab0*/  FFMA R2, R14, R2, R23 ;  /* 0x000000020e027223 */ /* 0x000fe20000000017 */
[----:B------:R-:W-:-:S02]  /*1ac0*/  @P1 FSEL R5, R39, RZ, P5 ;  /* 0x000000ff27051208 */ /* 0x000fc40002800000 */
[----:B------:R-:W-:Y:S02]  /*1ad0*/  @P1 FSEL R6, R27, RZ, P6 ;  /* 0x000000ff1b061208 */ /* 0x000fe40003000000 */
[----:B------:R-:W-:Y:S02]  /*1ae0*/  @P1 FSEL R7, R11, RZ, P2 ;  /* 0x000000ff0b071208 */ /* 0x000fe40001000000 */
[----:B------:R-:W-:Y:S02]  /*1af0*/  FSETP.GEU.AND P1, PT, R40, RZ, PT ;  /* 0x000000ff2800720b */ /* 0x000fe40003f2e000 */
[----:B------:R-:W-:Y:S02]  /*1b00*/  FSETP.GEU.AND P6, PT, R42, RZ, PT ;  /* 0x000000ff2a00720b */ /* 0x000fe40003fce000 */
[----:B------:R-:W-:Y:S02]  /*1b10*/  FSETP.GEU.AND P5, PT, R46, RZ, PT ;  /* 0x000000ff2e00720b */ /* 0x000fe40003fae000 */
[----:B------:R-:W-:-:S02]  /*1b20*/  FSETP.GEU.AND P4, PT, R3, RZ, PT ;  /* 0x000000ff0300720b */ /* 0x000fc40003f8e000 */
[----:B------:R-:W-:Y:S02]  /*1b30*/  FSEL R40, R40, RZ, P1 ;  /* 0x000000ff28287208 */ /* 0x000fe40000800000 */
[----:B------:R-:W-:Y:S02]  /*1b40*/  FSEL R41, R42, RZ, P6 ;  /* 0x000000ff2a297208 */ /* 0x000fe40003000000 */
[----:B------:R-:W-:Y:S02]  /*1b50*/  FSETP.GEU.AND P3, PT, R12, RZ, PT ;  /* 0x000000ff0c00720b */ /* 0x000fe40003f6e000 */
[----:B------:R-:W-:Y:S02]  /*1b60*/  FSETP.GEU.AND P2, PT, R10, RZ, PT ;  /* 0x000000ff0a00720b */ /* 0x000fe40003f4e000 */
[----:B------:R-:W-:Y:S02]  /*1b70*/  FSETP.GEU.AND P1, PT, R22, RZ, PT ;  /* 0x000000ff1600720b */ /* 0x000fe40003f2e000 */
[----:B------:R-:W-:-:S02]  /*1b80*/  FSETP.GEU.AND P6, PT, R2, RZ, PT ;  /* 0x000000ff0200720b */ /* 0x000fc40003fce000 */
[----:B------:R-:W-:Y:S02]  /*1b90*/  FSEL R42, R46, RZ, P5 ;  /* 0x000000ff2e2a7208 */ /* 0x000fe40002800000 */
[----:B------:R-:W-:Y:S02]  /*1ba0*/  FSEL R43, R3, RZ, P4 ;  /* 0x000000ff032b7208 */ /* 0x000fe40002000000 */
[----:B------:R-:W-:Y:S02]  /*1bb0*/  @P0 FSEL R40, R12, RZ, P3 ;  /* 0x000000ff0c280208 */ /* 0x000fe40001800000 */
[----:B------:R-:W-:Y:S02]  /*1bc0*/  @P0 FSEL R41, R10, RZ, P2 ;  /* 0x000000ff0a290208 */ /* 0x000fe40001000000 */
[----:B------:R-:W-:Y:S02]  /*1bd0*/  @P0 FSEL R42, R22, RZ, P1 ;  /* 0x000000ff162a0208 */ /* 0x000fe40000800000 */
[----:B------:R-:W-:Y:S01]  /*1be0*/  @P0 FSEL R43, R2, RZ, P6 ;  /* 0x000000ff022b0208 */ /* 0x000fe20003000000 */
[----:B------:R-:W-:Y:S04]  /*1bf0*/  STG.E.128 desc[UR4][R8.64], R4 ;  /* 0x0000000408007986 */ /* 0x000fe8000c101d04 */
[----:B------:R-:W-:Y:S01]  /*1c00*/  STG.E.128 desc[UR4][R8.64+0x800], R40 ;  /* 0x0008002808007986 */ /* 0x000fe2000c101d04 */
[----:B------:R-:W-:Y:S05]  /*1c10*/  EXIT ;  /* 0x000000000000794d */ /* 0x000fea0003800000 */
.L_x_0:
[----:B------:R-:W-:-:S00]  /*1c20*/  BRA `(.L_x_0) ;  /* 0xfffffffc00fc7947 */ /* 0x000fc0000383ffff */
[----:B------:R-:W-:-:S00]  /*1c30*/  NOP ;  /* 0x0000000000007918 */ /* 0x000fc00000000000 */
        /* <DEDUP_REMOVED lines=12> */
.L_x_1:


//--------------------- .nv.global.init           --------------------------
	.section	.nv.global.init,"aw",@progbits
.nv.global.init:
	.type		_$_str,@object
	.size		_$_str,(_$_str_$_2 - _$_str)
_$_str:
        /*0000*/ 	.byte	0x5f, 0x5f, 0x43, 0x55, 0x44, 0x41, 0x5f, 0x46, 0x54, 0x5a, 0x00
	.type		_$_str_$_2,@object
	.size		_$_str_$_2,(.L_1 - _$_str_$_2)
_$_str_$_2:
        /*000b*/ 	.byte	0x5f, 0x5f, 0x43, 0x55, 0x44, 0x41, 0x5f, 0x50, 0x52, 0x45, 0x43, 0x5f, 0x53, 0x51, 0x52, 0x54
        /*001b*/ 	.byte	0x00
.L_1:


//--------------------- .nv.constant0.triton_poi_fused_cat_5 --------------------------
	.section	.nv.constant0.triton_poi_fused_cat_5,"a",@progbits
	.sectionflags	@""
	.align	4
.nv.constant0.triton_poi_fused_cat_5:
	.zero		620
